//
// Generated by NVIDIA NVVM Compiler
//
// Compiler Build ID: CL-36424714
// Cuda compilation tools, release 13.0, V13.0.88
// Based on NVVM 20.0.0
//

.version 9.0
.target sm_100
.address_size 64

	// .globl	_Z17leaky_relu_kernelPKfPfi

.visible .entry _Z17leaky_relu_kernelPKfPfi(
	.param .u64 .ptr .align 1 _Z17leaky_relu_kernelPKfPfi_param_0,
	.param .u64 .ptr .align 1 _Z17leaky_relu_kernelPKfPfi_param_1,
	.param .u32 _Z17leaky_relu_kernelPKfPfi_param_2
)
{
	.reg .pred 	%p<3>;
	.reg .b32 	%r<6>;
	.reg .b32 	%f<3>;
	.reg .b64 	%rd<11>;

	ld.param.u64 	%rd2, [_Z17leaky_relu_kernelPKfPfi_param_0];
	ld.param.u64 	%rd3, [_Z17leaky_relu_kernelPKfPfi_param_1];
	ld.param.u32 	%r2, [_Z17leaky_relu_kernelPKfPfi_param_2];
	cvta.to.global.u64 	%rd1, %rd3;
	mov.u32 	%r3, %ctaid.x;
	mov.u32 	%r4, %ntid.x;
	mov.u32 	%r5, %tid.x;
	mad.lo.s32 	%r1, %r3, %r4, %r5;
	setp.ge.s32 	%p1, %r1, %r2;
	@%p1 bra 	$L__BB0_4;
	cvta.to.global.u64 	%rd4, %rd2;
	mul.wide.s32 	%rd5, %r1, 4;
	add.s64 	%rd6, %rd4, %rd5;
	ld.global.f32 	%f1, [%rd6];
	setp.geu.f32 	%p2, %f1, 0f00000000;
	@%p2 bra 	$L__BB0_3;
	mul.f32 	%f2, %f1, 0f3C23D70A;
	add.s64 	%rd10, %rd1, %rd5;
	st.global.f32 	[%rd10], %f2;
	bra.uni 	$L__BB0_4;
$L__BB0_3:
	add.s64 	%rd8, %rd1, %rd5;
	st.global.f32 	[%rd8], %f1;
$L__BB0_4:
	ret;

}


// ===== COMPILED SASS (sm_100) =====

	.target	sm_100

	.elftype	@"ET_EXEC"


//--------------------- .note.nv.tkinfo           --------------------------
	.section	.note.nv.tkinfo,"",@"SHT_NOTE"
	.sectionflags	@"SHF_NOTE_NV_TKINFO"
	.tkinfo
        /*0018*/ 	.word	0x00000002
        /*0030*/ 	.string	""
        /*0030*/ 	.string	"ptxas"
        /*0030*/ 	.string	"Cuda compilation tools, release 13.0, V13.0.88"
        /*0030*/ 	.string	"Build cuda_13.0.r13.0/compiler.36424714_0"
        /*0030*/ 	.string	"-arch sm_100 -m 64 "



//--------------------- .note.nv.cuinfo           --------------------------
	.section	.note.nv.cuinfo,"",@"SHT_NOTE"
	.sectionflags	@"SHF_NOTE_NV_CUINFO"
        /*0018*/ 	.short	0x0002
        /*001a*/ 	.short	0x0064
        /*001c*/ 	.short	0x0082
	.zero		2


//--------------------- .nv.info                  --------------------------
	.section	.nv.info,"",@"SHT_CUDA_INFO"
	.align	4


	//----- nvinfo : EIATTR_REGCOUNT
	.align		4
        /*0000*/ 	.byte	0x04, 0x2f
        /*0002*/ 	.short	(.L_1 - .L_0)
	.align		4
.L_0:
        /*0004*/ 	.word	index@(_Z17leaky_relu_kernelPKfPfi)
        /*0008*/ 	.word	0x0000000e


	//----- nvinfo : EIATTR_FRAME_SIZE
	.align		4
.L_1:
        /*000c*/ 	.byte	0x04, 0x11
        /*000e*/ 	.short	(.L_3 - .L_2)
	.align		4
.L_2:
        /*0010*/ 	.word	index@(_Z17leaky_relu_kernelPKfPfi)
        /*0014*/ 	.word	0x00000000


	//----- nvinfo : EIATTR_MIN_STACK_SIZE
	.align		4
.L_3:
        /*0018*/ 	.byte	0x04, 0x12
        /*001a*/ 	.short	(.L_5 - .L_4)
	.align		4
.L_4:
        /*001c*/ 	.word	index@(_Z17leaky_relu_kernelPKfPfi)
        /*0020*/ 	.word	0x00000000
.L_5:


//--------------------- .nv.compat                --------------------------
	.section	.nv.compat,"",@"SHT_CUDA_COMPAT_INFO"
	.align	4
        /*0000*/ 	.byte	0x02, 0x09, 0x00, 0x00, 0x02, 0x02, 0x01, 0x00, 0x02, 0x05, 0x05, 0x00, 0x03, 0x07, 0x01, 0x01
        /*0010*/ 	.byte	0x02, 0x03, 0x00, 0x00, 0x02, 0x06, 0x01, 0x00, 0x04, 0x0b, 0x08, 0x00, 0x09, 0x00, 0x00, 0x00
        /*0020*/ 	.byte	0x00, 0x00, 0x00, 0x00


//--------------------- .nv.info._Z17leaky_relu_kernelPKfPfi --------------------------
	.section	.nv.info._Z17leaky_relu_kernelPKfPfi,"",@"SHT_CUDA_INFO"
	.sectionflags	@""
	.align	4


	//----- nvinfo : EIATTR_CUDA_API_VERSION
	.align		4
        /*0000*/ 	.byte	0x04, 0x37
        /*0002*/ 	.short	(.L_7 - .L_6)
.L_6:
        /*0004*/ 	.word	0x00000082


	//----- nvinfo : EIATTR_KPARAM_INFO
	.align		4
.L_7:
        /*0008*/ 	.byte	0x04, 0x17
        /*000a*/ 	.short	(.L_9 - .L_8)
.L_8:
        /*000c*/ 	.word	0x00000000
        /*0010*/ 	.short	0x0002
        /*0012*/ 	.short	0x0010
        /*0014*/ 	.byte	0x00, 0xf0, 0x11, 0x00


	//----- nvinfo : EIATTR_KPARAM_INFO
	.align		4
.L_9:
        /*0018*/ 	.byte	0x04, 0x17
        /*001a*/ 	.short	(.L_11 - .L_10)
.L_10:
        /*001c*/ 	.word	0x00000000
        /*0020*/ 	.short	0x0001
        /*0022*/ 	.short	0x0008
        /*0024*/ 	.byte	0x00, 0xf5, 0x21, 0x00


	//----- nvinfo : EIATTR_KPARAM_INFO
	.align		4
.L_11:
        /*0028*/ 	.byte	0x04, 0x17
        /*002a*/ 	.short	(.L_13 - .L_12)
.L_12:
        /*002c*/ 	.word	0x00000000
        /*0030*/ 	.short	0x0000
        /*0032*/ 	.short	0x0000
        /*0034*/ 	.byte	0x00, 0xf5, 0x21, 0x00


	//----- nvinfo : EIATTR_SPARSE_MMA_MASK
	.align		4
.L_13:
        /*0038*/ 	.byte	0x03, 0x50
        /*003a*/ 	.short	0x0000


	//----- nvinfo : EIATTR_MAXREG_COUNT
	.align		4
        /*003c*/ 	.byte	0x03, 0x1b
        /*003e*/ 	.short	0x00ff


	//----- nvinfo : EIATTR_MERCURY_ISA_VERSION
	.align		4
        /*0040*/ 	.byte	0x03, 0x5f
        /*0042*/ 	.short	0x0101


	//----- nvinfo : EIATTR_VRC_CTA_INIT_COUNT
	.align		4
        /*0044*/ 	.byte	0x02, 0x4a
	.zero		1
	.zero		1


	//----- nvinfo : EIATTR_EXIT_INSTR_OFFSETS
	.align		4
        /*0048*/ 	.byte	0x04, 0x1c
        /*004a*/ 	.short	(.L_15 - .L_14)


	//   ....[0]....
.L_14:
        /*004c*/ 	.word	0x00000070


	//   ....[1]....
        /*0050*/ 	.word	0x00000110


	//   ....[2]....
        /*0054*/ 	.word	0x00000150


	//----- nvinfo : EIATTR_CBANK_PARAM_SIZE
	.align		4
.L_15:
        /*0058*/ 	.byte	0x03, 0x19
        /*005a*/ 	.short	0x0014


	//----- nvinfo : EIATTR_PARAM_CBANK
	.align		4
        /*005c*/ 	.byte	0x04, 0x0a
        /*005e*/ 	.short	(.L_17 - .L_16)
	.align		4
.L_16:
        /*0060*/ 	.word	index@(.nv.constant0._Z17leaky_relu_kernelPKfPfi)
        /*0064*/ 	.short	0x0380
        /*0066*/ 	.short	0x0014


	//----- nvinfo : EIATTR_SW_WAR
	.align		4
.L_17:
        /*0068*/ 	.byte	0x04, 0x36
        /*006a*/ 	.short	(.L_19 - .L_18)
.L_18:
        /*006c*/ 	.word	0x00000008
.L_19:


//--------------------- .nv.callgraph             --------------------------
	.section	.nv.callgraph,"",@"SHT_CUDA_CALLGRAPH"
	.align	4
	.sectionentsize	8
	.align		4
        /*0000*/ 	.word	0x00000000
	.align		4
        /*0004*/ 	.word	0xffffffff
	.align		4
        /*0008*/ 	.word	0x00000000
	.align		4
        /*000c*/ 	.word	0xfffffffe
	.align		4
        /*0010*/ 	.word	0x00000000
	.align		4
        /*0014*/ 	.word	0xfffffffd
	.align		4
        /*0018*/ 	.word	0x00000000
	.align		4
        /*001c*/ 	.word	0xfffffffc


//--------------------- .text._Z17leaky_relu_kernelPKfPfi --------------------------
	.section	.text._Z17leaky_relu_kernelPKfPfi,"ax",@progbits
	.align	128
        .global         _Z17leaky_relu_kernelPKfPfi
        .type           _Z17leaky_relu_kernelPKfPfi,@function
        .size           _Z17leaky_relu_kernelPKfPfi,(.L_x_1 - _Z17leaky_relu_kernelPKfPfi)
        .other          _Z17leaky_relu_kernelPKfPfi,@"STO_CUDA_ENTRY STV_DEFAULT"
_Z17leaky_relu_kernelPKfPfi:
.text._Z17leaky_relu_kernelPKfPfi:
[----:B------:R-:W-:Y:S01]  /*0000*/  LDC R1, c[0x0][0x37c] ;  /* 0x0000df00ff017b82 */ /* 0x000fe20000000800 */
[----:B------:R-:W0:Y:S07]  /*0010*/  S2R R0, SR_TID.X ;  /* 0x0000000000007919 */ /* 0x000e2e0000002100 */
[----:B------:R-:W0:Y:S01]  /*0020*/  S2UR UR4, SR_CTAID.X ;  /* 0x00000000000479c3 */ /* 0x000e220000002500 */
[----:B------:R-:W1:Y:S07]  /*0030*/  LDCU UR5, c[0x0][0x390] ;  /* 0x00007200ff0577ac */ /* 0x000e6e0008000800 */
[----:B------:R-:W0:Y:S02]  /*0040*/  LDC R7, c[0x0][0x360] ;  /* 0x0000d800ff077b82 */ /* 0x000e240000000800 */
[----:B0-----:R-:W-:-:S05]  /*0050*/  IMAD R7, R7, UR4, R0 ;  /* 0x0000000407077c24 */ /* 0x001fca000f8e0200 */
[----:B-1----:R-:W-:-:S13]  /*0060*/  ISETP.GE.AND P0, PT, R7, UR5, PT ;  /* 0x0000000507007c0c */ /* 0x002fda000bf06270 */
[----:B------:R-:W-:Y:S05]  /*0070*/  @P0 EXIT ;  /* 0x000000000000094d */ /* 0x000fea0003800000 */
[----:B------:R-:W0:Y:S01]  /*0080*/  LDC.64 R2, c[0x0][0x380] ;  /* 0x0000e000ff027b82 */ /* 0x000e220000000a00 */
[----:B------:R-:W1:Y:S01]  /*0090*/  LDCU.64 UR4, c[0x0][0x358] ;  /* 0x00006b00ff0477ac */ /* 0x000e620008000a00 */
[----:B0-----:R-:W-:-:S05]  /*00a0*/  IMAD.WIDE R2, R7, 0x4, R2 ;  /* 0x0000000407027825 */ /* 0x001fca00078e0202 */
[----:B-1----:R-:W2:Y:S02]  /*00b0*/  LDG.E R9, desc[UR4][R2.64] ;  /* 0x0000000402097981 */ /* 0x002ea4000c1e1900 */
[----:B--2---:R-:W-:-:S13]  /*00c0*/  FSETP.GEU.AND P0, PT, R9, RZ, PT ;  /* 0x000000ff0900720b */ /* 0x004fda0003f0e000 */
[----:B------:R-:W0:Y:S01]  /*00d0*/  @!P0 LDC.64 R4, c[0x0][0x388] ;  /* 0x0000e200ff048b82 */ /* 0x000e220000000a00 */
[----:B------:R-:W-:Y:S01]  /*00e0*/  @!P0 FMUL R11, R9, 0.0099999997764825820923 ;  /* 0x3c23d70a090b8820 */ /* 0x000fe20000400000 */
[----:B0-----:R-:W-:-:S05]  /*00f0*/  @!P0 IMAD.WIDE R4, R7, 0x4, R4 ;  /* 0x0000000407048825 */ /* 0x001fca00078e0204 */
[----:B------:R0:W-:Y:S01]  /*0100*/  @!P0 STG.E desc[UR4][R4.64], R11 ;  /* 0x0000000b04008986 */ /* 0x0001e2000c101904 */
[----:B------:R-:W-:Y:S05]  /*0110*/  @!P0 EXIT ;  /* 0x000000000000894d */ /* 0x000fea0003800000 */
[----:B------:R-:W1:Y:S02]  /*0120*/  LDC.64 R2, c[0x0][0x388] ;  /* 0x0000e200ff027b82 */ /* 0x000e640000000a00 */
[----:B-1----:R-:W-:-:S05]  /*0130*/  IMAD.WIDE R2, R7, 0x4, R2 ;  /* 0x0000000407027825 */ /* 0x002fca00078e0202 */
[----:B------:R-:W-:Y:S01]  /*0140*/  STG.E desc[UR4][R2.64], R9 ;  /* 0x0000000902007986 */ /* 0x000fe2000c101904 */
[----:B------:R-:W-:Y:S05]  /*0150*/  EXIT ;  /* 0x000000000000794d */ /* 0x000fea0003800000 */
.L_x_0:
[----:B------:R-:W-:-:S00]  /*0160*/  BRA `(.L_x_0) ;  /* 0xfffffffc00fc7947 */ /* 0x000fc0000383ffff */
[----:B------:R-:W-:-:S00]  /*0170*/  NOP ;  /* 0x0000000000007918 */ /* 0x000fc00000000000 */
        /* <DEDUP_REMOVED lines=8> */
.L_x_1:


//--------------------- .nv.shared.reserved.0     --------------------------
	.section	.nv.shared.reserved.0,"aw",@nobits
	.weak		__nv_reservedSMEM_offset_0_alias
	.size		__nv_reservedSMEM_offset_0_alias, 0, 64
	.other		__nv_reservedSMEM_offset_0_alias,@"STO_CUDA_RESERVED_SHARED STV_DEFAULT"
__nv_reservedSMEM_offset_0_alias:
	.zero		0
	.zero		64


//--------------------- .nv.constant0._Z17leaky_relu_kernelPKfPfi --------------------------
	.section	.nv.constant0._Z17leaky_relu_kernelPKfPfi,"a",@progbits
	.sectionflags	@""
	.align	4
.nv.constant0._Z17leaky_relu_kernelPKfPfi:
	.zero		916


//--------------------- SYMBOLS --------------------------

	.type		.nv.reservedSmem.offset0,@object
	.size		.nv.reservedSmem.offset0,0x4
